//
// Generated by NVIDIA NVVM Compiler
//
// Compiler Build ID: CL-36424714
// Cuda compilation tools, release 13.0, V13.0.88
// Based on NVVM 20.0.0
//

.version 9.0
.target sm_100
.address_size 64

	// .globl	_Z10kernel_addiPfS_S_

.visible .entry _Z10kernel_addiPfS_S_(
	.param .u32 _Z10kernel_addiPfS_S__param_0,
	.param .u64 .ptr .align 1 _Z10kernel_addiPfS_S__param_1,
	.param .u64 .ptr .align 1 _Z10kernel_addiPfS_S__param_2,
	.param .u64 .ptr .align 1 _Z10kernel_addiPfS_S__param_3
)
{
	.reg .pred 	%p<7>;
	.reg .b32 	%r<35>;
	.reg .b32 	%f<16>;
	.reg .b64 	%rd<25>;
	.reg .b64 	%fd<26>;

	ld.param.u32 	%r12, [_Z10kernel_addiPfS_S__param_0];
	ld.param.u64 	%rd4, [_Z10kernel_addiPfS_S__param_1];
	ld.param.u64 	%rd5, [_Z10kernel_addiPfS_S__param_2];
	ld.param.u64 	%rd6, [_Z10kernel_addiPfS_S__param_3];
	cvta.to.global.u64 	%rd1, %rd6;
	cvta.to.global.u64 	%rd2, %rd5;
	cvta.to.global.u64 	%rd3, %rd4;
	mov.u32 	%r13, %ntid.x;
	mov.u32 	%r14, %ctaid.x;
	shl.b32 	%r15, %r14, 8;
	shr.s32 	%r16, %r15, 8;
	mov.u32 	%r17, %tid.x;
	mad.lo.s32 	%r33, %r16, %r13, %r17;
	mov.u32 	%r18, %nctaid.x;
	shl.b32 	%r19, %r18, 8;
	shr.s32 	%r20, %r19, 8;
	mul.lo.s32 	%r2, %r20, %r13;
	setp.ge.s32 	%p1, %r33, %r12;
	@%p1 bra 	$L__BB0_7;
	add.s32 	%r21, %r33, %r2;
	max.s32 	%r22, %r12, %r21;
	setp.lt.s32 	%p2, %r21, %r12;
	selp.u32 	%r23, 1, 0, %p2;
	add.s32 	%r24, %r21, %r23;
	sub.s32 	%r25, %r22, %r24;
	div.u32 	%r26, %r25, %r2;
	add.s32 	%r3, %r26, %r23;
	and.b32  	%r27, %r3, 3;
	setp.eq.s32 	%p3, %r27, 3;
	@%p3 bra 	$L__BB0_4;
	add.s32 	%r28, %r3, 1;
	and.b32  	%r29, %r28, 3;
	neg.s32 	%r31, %r29;
$L__BB0_3:
	.pragma "nounroll";
	mul.wide.s32 	%rd7, %r33, 4;
	add.s64 	%rd8, %rd1, %rd7;
	add.s64 	%rd9, %rd2, %rd7;
	add.s64 	%rd10, %rd3, %rd7;
	ld.global.f32 	%f1, [%rd10];
	cvt.f64.f32 	%fd1, %f1;
	ld.global.f32 	%f2, [%rd9];
	cvt.f64.f32 	%fd2, %f2;
	mul.f64 	%fd3, %fd2, 0d3E7AD7F29ABCAF48;
	fma.rn.f64 	%fd4, %fd1, 0d3EB0C6F7A0B5ED8D, %fd3;
	add.f64 	%fd5, %fd4, 0d3FD0000000000000;
	cvt.rn.f32.f64 	%f3, %fd5;
	st.global.f32 	[%rd8], %f3;
	add.s32 	%r33, %r33, %r2;
	add.s32 	%r31, %r31, 1;
	setp.ne.s32 	%p4, %r31, 0;
	@%p4 bra 	$L__BB0_3;
$L__BB0_4:
	setp.lt.u32 	%p5, %r3, 3;
	@%p5 bra 	$L__BB0_7;
	mul.wide.s32 	%rd15, %r2, 4;
	shl.b32 	%r30, %r2, 2;
$L__BB0_6:
	mul.wide.s32 	%rd11, %r33, 4;
	add.s64 	%rd12, %rd3, %rd11;
	ld.global.f32 	%f4, [%rd12];
	cvt.f64.f32 	%fd6, %f4;
	add.s64 	%rd13, %rd2, %rd11;
	ld.global.f32 	%f5, [%rd13];
	cvt.f64.f32 	%fd7, %f5;
	mul.f64 	%fd8, %fd7, 0d3E7AD7F29ABCAF48;
	fma.rn.f64 	%fd9, %fd6, 0d3EB0C6F7A0B5ED8D, %fd8;
	add.f64 	%fd10, %fd9, 0d3FD0000000000000;
	cvt.rn.f32.f64 	%f6, %fd10;
	add.s64 	%rd14, %rd1, %rd11;
	st.global.f32 	[%rd14], %f6;
	add.s64 	%rd16, %rd12, %rd15;
	ld.global.f32 	%f7, [%rd16];
	cvt.f64.f32 	%fd11, %f7;
	add.s64 	%rd17, %rd13, %rd15;
	ld.global.f32 	%f8, [%rd17];
	cvt.f64.f32 	%fd12, %f8;
	mul.f64 	%fd13, %fd12, 0d3E7AD7F29ABCAF48;
	fma.rn.f64 	%fd14, %fd11, 0d3EB0C6F7A0B5ED8D, %fd13;
	add.f64 	%fd15, %fd14, 0d3FD0000000000000;
	cvt.rn.f32.f64 	%f9, %fd15;
	add.s64 	%rd18, %rd14, %rd15;
	st.global.f32 	[%rd18], %f9;
	add.s64 	%rd19, %rd16, %rd15;
	ld.global.f32 	%f10, [%rd19];
	cvt.f64.f32 	%fd16, %f10;
	add.s64 	%rd20, %rd17, %rd15;
	ld.global.f32 	%f11, [%rd20];
	cvt.f64.f32 	%fd17, %f11;
	mul.f64 	%fd18, %fd17, 0d3E7AD7F29ABCAF48;
	fma.rn.f64 	%fd19, %fd16, 0d3EB0C6F7A0B5ED8D, %fd18;
	add.f64 	%fd20, %fd19, 0d3FD0000000000000;
	cvt.rn.f32.f64 	%f12, %fd20;
	add.s64 	%rd21, %rd18, %rd15;
	st.global.f32 	[%rd21], %f12;
	add.s64 	%rd22, %rd19, %rd15;
	ld.global.f32 	%f13, [%rd22];
	cvt.f64.f32 	%fd21, %f13;
	add.s64 	%rd23, %rd20, %rd15;
	ld.global.f32 	%f14, [%rd23];
	cvt.f64.f32 	%fd22, %f14;
	mul.f64 	%fd23, %fd22, 0d3E7AD7F29ABCAF48;
	fma.rn.f64 	%fd24, %fd21, 0d3EB0C6F7A0B5ED8D, %fd23;
	add.f64 	%fd25, %fd24, 0d3FD0000000000000;
	cvt.rn.f32.f64 	%f15, %fd25;
	add.s64 	%rd24, %rd21, %rd15;
	st.global.f32 	[%rd24], %f15;
	add.s32 	%r33, %r30, %r33;
	setp.lt.s32 	%p6, %r33, %r12;
	@%p6 bra 	$L__BB0_6;
$L__BB0_7:
	ret;

}


// ===== COMPILED SASS (sm_100) =====

	.target	sm_100

	.elftype	@"ET_EXEC"


//--------------------- .note.nv.tkinfo           --------------------------
	.section	.note.nv.tkinfo,"",@"SHT_NOTE"
	.sectionflags	@"SHF_NOTE_NV_TKINFO"
	.tkinfo
        /*0018*/ 	.word	0x00000002
        /*0030*/ 	.string	""
        /*0030*/ 	.string	"ptxas"
        /*0030*/ 	.string	"Cuda compilation tools, release 13.0, V13.0.88"
        /*0030*/ 	.string	"Build cuda_13.0.r13.0/compiler.36424714_0"
        /*0030*/ 	.string	"-arch sm_100 -m 64 "



//--------------------- .note.nv.cuinfo           --------------------------
	.section	.note.nv.cuinfo,"",@"SHT_NOTE"
	.sectionflags	@"SHF_NOTE_NV_CUINFO"
        /*0018*/ 	.short	0x0002
        /*001a*/ 	.short	0x0064
        /*001c*/ 	.short	0x0082
	.zero		2


//--------------------- .nv.info                  --------------------------
	.section	.nv.info,"",@"SHT_CUDA_INFO"
	.align	4


	//----- nvinfo : EIATTR_REGCOUNT
	.align		4
        /*0000*/ 	.byte	0x04, 0x2f
        /*0002*/ 	.short	(.L_1 - .L_0)
	.align		4
.L_0:
        /*0004*/ 	.word	index@(_Z10kernel_addiPfS_S_)
        /*0008*/ 	.word	0x0000001e


	//----- nvinfo : EIATTR_FRAME_SIZE
	.align		4
.L_1:
        /*000c*/ 	.byte	0x04, 0x11
        /*000e*/ 	.short	(.L_3 - .L_2)
	.align		4
.L_2:
        /*0010*/ 	.word	index@(_Z10kernel_addiPfS_S_)
        /*0014*/ 	.word	0x00000000


	//----- nvinfo : EIATTR_MIN_STACK_SIZE
	.align		4
.L_3:
        /*0018*/ 	.byte	0x04, 0x12
        /*001a*/ 	.short	(.L_5 - .L_4)
	.align		4
.L_4:
        /*001c*/ 	.word	index@(_Z10kernel_addiPfS_S_)
        /*0020*/ 	.word	0x00000000
.L_5:


//--------------------- .nv.compat                --------------------------
	.section	.nv.compat,"",@"SHT_CUDA_COMPAT_INFO"
	.align	4
        /*0000*/ 	.byte	0x02, 0x09, 0x00, 0x00, 0x02, 0x02, 0x01, 0x00, 0x02, 0x05, 0x05, 0x00, 0x03, 0x07, 0x01, 0x01
        /*0010*/ 	.byte	0x02, 0x03, 0x00, 0x00, 0x02, 0x06, 0x01, 0x00, 0x04, 0x0b, 0x08, 0x00, 0x01, 0x00, 0x00, 0x00
        /*0020*/ 	.byte	0x00, 0x00, 0x00, 0x00


//--------------------- .nv.info._Z10kernel_addiPfS_S_ --------------------------
	.section	.nv.info._Z10kernel_addiPfS_S_,"",@"SHT_CUDA_INFO"
	.sectionflags	@""
	.align	4


	//----- nvinfo : EIATTR_CUDA_API_VERSION
	.align		4
        /*0000*/ 	.byte	0x04, 0x37
        /*0002*/ 	.short	(.L_7 - .L_6)
.L_6:
        /*0004*/ 	.word	0x00000082


	//----- nvinfo : EIATTR_KPARAM_INFO
	.align		4
.L_7:
        /*0008*/ 	.byte	0x04, 0x17
        /*000a*/ 	.short	(.L_9 - .L_8)
.L_8:
        /*000c*/ 	.word	0x00000000
        /*0010*/ 	.short	0x0003
        /*0012*/ 	.short	0x0018
        /*0014*/ 	.byte	0x00, 0xf5, 0x21, 0x00


	//----- nvinfo : EIATTR_KPARAM_INFO
	.align		4
.L_9:
        /*0018*/ 	.byte	0x04, 0x17
        /*001a*/ 	.short	(.L_11 - .L_10)
.L_10:
        /*001c*/ 	.word	0x00000000
        /*0020*/ 	.short	0x0002
        /*0022*/ 	.short	0x0010
        /*0024*/ 	.byte	0x00, 0xf5, 0x21, 0x00


	//----- nvinfo : EIATTR_KPARAM_INFO
	.align		4
.L_11:
        /*0028*/ 	.byte	0x04, 0x17
        /*002a*/ 	.short	(.L_13 - .L_12)
.L_12:
        /*002c*/ 	.word	0x00000000
        /*0030*/ 	.short	0x0001
        /*0032*/ 	.short	0x0008
        /*0034*/ 	.byte	0x00, 0xf5, 0x21, 0x00


	//----- nvinfo : EIATTR_KPARAM_INFO
	.align		4
.L_13:
        /*0038*/ 	.byte	0x04, 0x17
        /*003a*/ 	.short	(.L_15 - .L_14)
.L_14:
        /*003c*/ 	.word	0x00000000
        /*0040*/ 	.short	0x0000
        /*0042*/ 	.short	0x0000
        /*0044*/ 	.byte	0x00, 0xf0, 0x11, 0x00


	//----- nvinfo : EIATTR_SPARSE_MMA_MASK
	.align		4
.L_15:
        /*0048*/ 	.byte	0x03, 0x50
        /*004a*/ 	.short	0x0000


	//----- nvinfo : EIATTR_MAXREG_COUNT
	.align		4
        /*004c*/ 	.byte	0x03, 0x1b
        /*004e*/ 	.short	0x00ff


	//----- nvinfo : EIATTR_MERCURY_ISA_VERSION
	.align		4
        /*0050*/ 	.byte	0x03, 0x5f
        /*0052*/ 	.short	0x0101


	//----- nvinfo : EIATTR_VRC_CTA_INIT_COUNT
	.align		4
        /*0054*/ 	.byte	0x02, 0x4a
	.zero		1
	.zero		1


	//----- nvinfo : EIATTR_EXIT_INSTR_OFFSETS
	.align		4
        /*0058*/ 	.byte	0x04, 0x1c
        /*005a*/ 	.short	(.L_17 - .L_16)


	//   ....[0]....
.L_16:
        /*005c*/ 	.word	0x000000d0


	//   ....[1]....
        /*0060*/ 	.word	0x000004a0


	//   ....[2]....
        /*0064*/ 	.word	0x00000820


	//----- nvinfo : EIATTR_CRS_STACK_SIZE
	.align		4
.L_17:
        /*0068*/ 	.byte	0x04, 0x1e
        /*006a*/ 	.short	(.L_19 - .L_18)
.L_18:
        /*006c*/ 	.word	0x00000000


	//----- nvinfo : EIATTR_CBANK_PARAM_SIZE
	.align		4
.L_19:
        /*0070*/ 	.byte	0x03, 0x19
        /*0072*/ 	.short	0x0020


	//----- nvinfo : EIATTR_PARAM_CBANK
	.align		4
        /*0074*/ 	.byte	0x04, 0x0a
        /*0076*/ 	.short	(.L_21 - .L_20)
	.align		4
.L_20:
        /*0078*/ 	.word	index@(.nv.constant0._Z10kernel_addiPfS_S_)
        /*007c*/ 	.short	0x0380
        /*007e*/ 	.short	0x0020


	//----- nvinfo : EIATTR_SW_WAR
	.align		4
.L_21:
        /*0080*/ 	.byte	0x04, 0x36
        /*0082*/ 	.short	(.L_23 - .L_22)
.L_22:
        /*0084*/ 	.word	0x00000008
.L_23:


//--------------------- .nv.callgraph             --------------------------
	.section	.nv.callgraph,"",@"SHT_CUDA_CALLGRAPH"
	.align	4
	.sectionentsize	8
	.align		4
        /*0000*/ 	.word	0x00000000
	.align		4
        /*0004*/ 	.word	0xffffffff
	.align		4
        /*0008*/ 	.word	0x00000000
	.align		4
        /*000c*/ 	.word	0xfffffffe
	.align		4
        /*0010*/ 	.word	0x00000000
	.align		4
        /*0014*/ 	.word	0xfffffffd
	.align		4
        /*0018*/ 	.word	0x00000000
	.align		4
        /*001c*/ 	.word	0xfffffffc


//--------------------- .text._Z10kernel_addiPfS_S_ --------------------------
	.section	.text._Z10kernel_addiPfS_S_,"ax",@progbits
	.align	128
        .global         _Z10kernel_addiPfS_S_
        .type           _Z10kernel_addiPfS_S_,@function
        .size           _Z10kernel_addiPfS_S_,(.L_x_5 - _Z10kernel_addiPfS_S_)
        .other          _Z10kernel_addiPfS_S_,@"STO_CUDA_ENTRY STV_DEFAULT"
_Z10kernel_addiPfS_S_:
.text._Z10kernel_addiPfS_S_:
[----:B------:R-:W-:Y:S01]  /*0000*/  LDC R1, c[0x0][0x37c] ;  /* 0x0000df00ff017b82 */ /* 0x000fe20000000800 */
[----:B------:R-:W0:Y:S01]  /*0010*/  S2R R0, SR_CTAID.X ;  /* 0x0000000000007919 */ /* 0x000e220000002500 */
[----:B------:R-:W1:Y:S06]  /*0020*/  LDCU UR4, c[0x0][0x360] ;  /* 0x00006c00ff0477ac */ /* 0x000e6c0008000800 */
[----:B------:R-:W2:Y:S01]  /*0030*/  LDC R2, c[0x0][0x370] ;  /* 0x0000dc00ff027b82 */ /* 0x000ea20000000800 */
[----:B------:R-:W1:Y:S01]  /*0040*/  S2R R9, SR_TID.X ;  /* 0x0000000000097919 */ /* 0x000e620000002100 */
[----:B------:R-:W3:Y:S01]  /*0050*/  LDCU UR6, c[0x0][0x380] ;  /* 0x00007000ff0677ac */ /* 0x000ee20008000800 */
[----:B0-----:R-:W-:-:S04]  /*0060*/  SHF.L.U32 R0, R0, 0x8, RZ ;  /* 0x0000000800007819 */ /* 0x001fc800000006ff */
[----:B------:R-:W-:-:S05]  /*0070*/  SHF.R.S32.HI R0, RZ, 0x8, R0 ;  /* 0x00000008ff007819 */ /* 0x000fca0000011400 */
[----:B-1----:R-:W-:Y:S02]  /*0080*/  IMAD R9, R0, UR4, R9 ;  /* 0x0000000400097c24 */ /* 0x002fe4000f8e0209 */
[----:B--2---:R-:W-:-:S03]  /*0090*/  IMAD.SHL.U32 R0, R2, 0x100, RZ ;  /* 0x0000010002007824 */ /* 0x004fc600078e00ff */
[----:B---3--:R-:W-:Y:S02]  /*00a0*/  ISETP.GE.AND P0, PT, R9, UR6, PT ;  /* 0x0000000609007c0c */ /* 0x008fe4000bf06270 */
[----:B------:R-:W-:-:S05]  /*00b0*/  SHF.R.S32.HI R0, RZ, 0x8, R0 ;  /* 0x00000008ff007819 */ /* 0x000fca0000011400 */
[----:B------:R-:W-:-:S06]  /*00c0*/  IMAD R0, R0, UR4, RZ ;  /* 0x0000000400007c24 */ /* 0x000fcc000f8e02ff */
[----:B------:R-:W-:Y:S05]  /*00d0*/  @P0 EXIT ;  /* 0x000000000000094d */ /* 0x000fea0003800000 */
[----:B------:R-:W0:Y:S01]  /*00e0*/  I2F.U32.RP R6, R0 ;  /* 0x0000000000067306 */ /* 0x000e220000209000 */
[C---:B------:R-:W-:Y:S01]  /*00f0*/  IADD3 R4, PT, PT, R0.reuse, R9, RZ ;  /* 0x0000000900047210 */ /* 0x040fe20007ffe0ff */
[----:B------:R-:W-:Y:S01]  /*0100*/  IMAD.MOV R7, RZ, RZ, -R0 ;  /* 0x000000ffff077224 */ /* 0x000fe200078e0a00 */
[----:B------:R-:W-:Y:S01]  /*0110*/  ISETP.NE.U32.AND P2, PT, R0, RZ, PT ;  /* 0x000000ff0000720c */ /* 0x000fe20003f45070 */
[----:B------:R-:W1:Y:S01]  /*0120*/  LDCU.64 UR4, c[0x0][0x358] ;  /* 0x00006b00ff0477ac */ /* 0x000e620008000a00 */
[C---:B------:R-:W-:Y:S01]  /*0130*/  ISETP.GE.AND P0, PT, R4.reuse, UR6, PT ;  /* 0x0000000604007c0c */ /* 0x040fe2000bf06270 */
[----:B------:R-:W-:Y:S01]  /*0140*/  BSSY.RECONVERGENT B0, `(.L_x_0) ;  /* 0x0000035000007945 */ /* 0x000fe20003800200 */
[----:B------:R-:W-:Y:S02]  /*0150*/  VIMNMX R5, PT, PT, R4, UR6, !PT ;  /* 0x0000000604057c48 */ /* 0x000fe4000ffe0100 */
[----:B------:R-:W-:-:S04]  /*0160*/  SEL R8, RZ, 0x1, P0 ;  /* 0x00000001ff087807 */ /* 0x000fc80000000000 */
[----:B------:R-:W-:Y:S01]  /*0170*/  IADD3 R5, PT, PT, R5, -R4, -R8 ;  /* 0x8000000405057210 */ /* 0x000fe20007ffe808 */
[----:B0-----:R-:W0:Y:S02]  /*0180*/  MUFU.RCP R6, R6 ;  /* 0x0000000600067308 */ /* 0x001e240000001000 */
[----:B0-----:R-:W-:-:S06]  /*0190*/  IADD3 R2, PT, PT, R6, 0xffffffe, RZ ;  /* 0x0ffffffe06027810 */ /* 0x001fcc0007ffe0ff */
[----:B------:R0:W2:Y:S02]  /*01a0*/  F2I.FTZ.U32.TRUNC.NTZ R3, R2 ;  /* 0x0000000200037305 */ /* 0x0000a4000021f000 */
[----:B0-----:R-:W-:Y:S02]  /*01b0*/  IMAD.MOV.U32 R2, RZ, RZ, RZ ;  /* 0x000000ffff027224 */ /* 0x001fe400078e00ff */
[----:B--2---:R-:W-:-:S04]  /*01c0*/  IMAD R7, R7, R3, RZ ;  /* 0x0000000307077224 */ /* 0x004fc800078e02ff */
[----:B------:R-:W-:-:S06]  /*01d0*/  IMAD.HI.U32 R6, R3, R7, R2 ;  /* 0x0000000703067227 */ /* 0x000fcc00078e0002 */
[----:B------:R-:W-:Y:S02]  /*01e0*/  IMAD.HI.U32 R11, R6, R5, RZ ;  /* 0x00000005060b7227 */ /* 0x000fe400078e00ff */
[----:B------:R-:W0:Y:S03]  /*01f0*/  LDC.64 R6, c[0x0][0x390] ;  /* 0x0000e400ff067b82 */ /* 0x000e260000000a00 */
[----:B------:R-:W-:-:S05]  /*0200*/  IADD3 R2, PT, PT, -R11, RZ, RZ ;  /* 0x000000ff0b027210 */ /* 0x000fca0007ffe1ff */
[----:B------:R-:W-:Y:S02]  /*0210*/  IMAD R5, R0, R2, R5 ;  /* 0x0000000200057224 */ /* 0x000fe400078e0205 */
[----:B------:R-:W2:Y:S03]  /*0220*/  LDC.64 R2, c[0x0][0x398] ;  /* 0x0000e600ff027b82 */ /* 0x000ea60000000a00 */
[----:B------:R-:W-:-:S13]  /*0230*/  ISETP.GE.U32.AND P0, PT, R5, R0, PT ;  /* 0x000000000500720c */ /* 0x000fda0003f06070 */
[----:B------:R-:W-:Y:S01]  /*0240*/  @P0 IMAD.IADD R5, R5, 0x1, -R0 ;  /* 0x0000000105050824 */ /* 0x000fe200078e0a00 */
[----:B------:R-:W-:-:S04]  /*0250*/  @P0 IADD3 R11, PT, PT, R11, 0x1, RZ ;  /* 0x000000010b0b0810 */ /* 0x000fc80007ffe0ff */
[----:B------:R-:W-:Y:S02]  /*0260*/  ISETP.GE.U32.AND P1, PT, R5, R0, PT ;  /* 0x000000000500720c */ /* 0x000fe40003f26070 */
[----:B------:R-:W3:Y:S11]  /*0270*/  LDC.64 R4, c[0x0][0x388] ;  /* 0x0000e200ff047b82 */ /* 0x000ef60000000a00 */
[----:B------:R-:W-:-:S02]  /*0280*/  @P1 IADD3 R11, PT, PT, R11, 0x1, RZ ;  /* 0x000000010b0b1810 */ /* 0x000fc40007ffe0ff */
[----:B------:R-:W-:-:S05]  /*0290*/  @!P2 LOP3.LUT R11, RZ, R0, RZ, 0x33, !PT ;  /* 0x00000000ff0ba212 */ /* 0x000fca00078e33ff */
[----:B------:R-:W-:-:S05]  /*02a0*/  IMAD.IADD R8, R8, 0x1, R11 ;  /* 0x0000000108087824 */ /* 0x000fca00078e020b */
[C---:B------:R-:W-:Y:S02]  /*02b0*/  LOP3.LUT R10, R8.reuse, 0x3, RZ, 0xc0, !PT ;  /* 0x00000003080a7812 */ /* 0x040fe400078ec0ff */
[----:B------:R-:W-:Y:S02]  /*02c0*/  ISETP.GE.U32.AND P1, PT, R8, 0x3, PT ;  /* 0x000000030800780c */ /* 0x000fe40003f26070 */
[----:B------:R-:W-:-:S13]  /*02d0*/  ISETP.NE.AND P0, PT, R10, 0x3, PT ;  /* 0x000000030a00780c */ /* 0x000fda0003f05270 */
[----:B012---:R-:W-:Y:S05]  /*02e0*/  @!P0 BRA `(.L_x_1) ;  /* 0x0000000000688947 */ /* 0x007fea0003800000 */
[----:B------:R-:W0:Y:S01]  /*02f0*/  LDC.64 R10, c[0x0][0x388] ;  /* 0x0000e200ff0a7b82 */ /* 0x000e220000000a00 */
[----:B------:R-:W-:-:S04]  /*0300*/  IADD3 R8, PT, PT, R8, 0x1, RZ ;  /* 0x0000000108087810 */ /* 0x000fc80007ffe0ff */
[----:B------:R-:W-:-:S03]  /*0310*/  LOP3.LUT R8, R8, 0x3, RZ, 0xc0, !PT ;  /* 0x0000000308087812 */ /* 0x000fc600078ec0ff */
[----:B------:R-:W1:Y:S01]  /*0320*/  LDC.64 R12, c[0x0][0x390] ;  /* 0x0000e400ff0c7b82 */ /* 0x000e620000000a00 */
[----:B------:R-:W-:-:S07]  /*0330*/  IADD3 R8, PT, PT, -R8, RZ, RZ ;  /* 0x000000ff08087210 */ /* 0x000fce0007ffe1ff */
[----:B------:R-:W2:Y:S02]  /*0340*/  LDC.64 R14, c[0x0][0x398] ;  /* 0x0000e600ff0e7b82 */ /* 0x000ea40000000a00 */
.L_x_2:
[----:B-1--4-:R-:W-:-:S05]  /*0350*/  IMAD.WIDE R16, R9, 0x4, R12 ;  /* 0x0000000409107825 */ /* 0x012fca00078e020c */
[----:B------:R2:W4:Y:S01]  /*0360*/  LDG.E R24, desc[UR4][R16.64] ;  /* 0x0000000410187981 */ /* 0x000522000c1e1900 */
[----:B0-----:R-:W-:-:S06]  /*0370*/  IMAD.WIDE R18, R9, 0x4, R10 ;  /* 0x0000000409127825 */ /* 0x001fcc00078e020a */
[----:B------:R-:W5:Y:S01]  /*0380*/  LDG.E R18, desc[UR4][R18.64] ;  /* 0x0000000412127981 */ /* 0x000f62000c1e1900 */
[----:B------:R-:W-:Y:S01]  /*0390*/  UMOV UR8, 0x9abcaf48 ;  /* 0x9abcaf4800087882 */ /* 0x000fe20000000000 */
[----:B------:R-:W-:Y:S01]  /*03a0*/  UMOV UR9, 0x3e7ad7f2 ;  /* 0x3e7ad7f200097882 */ /* 0x000fe20000000000 */
[----:B--2---:R-:W-:Y:S01]  /*03b0*/  IMAD.WIDE R16, R9, 0x4, R14 ;  /* 0x0000000409107825 */ /* 0x004fe200078e020e */
[----:B------:R-:W-:-:S03]  /*03c0*/  IADD3 R9, PT, PT, R0, R9, RZ ;  /* 0x0000000900097210 */ /* 0x000fc60007ffe0ff */
[----:B------:R-:W-:-:S05]  /*03d0*/  VIADD R8, R8, 0x1 ;  /* 0x0000000108087836 */ /* 0x000fca0000000000 */
[----:B------:R-:W-:Y:S01]  /*03e0*/  ISETP.NE.AND P0, PT, R8, RZ, PT ;  /* 0x000000ff0800720c */ /* 0x000fe20003f05270 */
[----:B----4-:R-:W0:Y:S08]  /*03f0*/  F2F.F64.F32 R22, R24 ;  /* 0x0000001800167310 */ /* 0x010e300000201800 */
[----:B-----5:R-:W1:Y:S01]  /*0400*/  F2F.F64.F32 R20, R18 ;  /* 0x0000001200147310 */ /* 0x020e620000201800 */
[----:B0-----:R-:W-:Y:S01]  /*0410*/  DMUL R22, R22, UR8 ;  /* 0x0000000816167c28 */ /* 0x001fe20008000000 */
[----:B------:R-:W-:Y:S01]  /*0420*/  UMOV UR8, 0xa0b5ed8d ;  /* 0xa0b5ed8d00087882 */ /* 0x000fe20000000000 */
[----:B------:R-:W-:-:S06]  /*0430*/  UMOV UR9, 0x3eb0c6f7 ;  /* 0x3eb0c6f700097882 */ /* 0x000fcc0000000000 */
[----:B-1----:R-:W-:-:S08]  /*0440*/  DFMA R20, R20, UR8, R22 ;  /* 0x0000000814147c2b */ /* 0x002fd00008000016 */
[----:B------:R-:W-:-:S10]  /*0450*/  DADD R20, R20, 0.25 ;  /* 0x3fd0000014147429 */ /* 0x000fd40000000000 */
[----:B------:R-:W0:Y:S02]  /*0460*/  F2F.F32.F64 R21, R20 ;  /* 0x0000001400157310 */ /* 0x000e240000301000 */
[----:B0-----:R4:W-:Y:S01]  /*0470*/  STG.E desc[UR4][R16.64], R21 ;  /* 0x0000001510007986 */ /* 0x0019e2000c101904 */
[----:B------:R-:W-:Y:S05]  /*0480*/  @P0 BRA `(.L_x_2) ;  /* 0xfffffffc00b00947 */ /* 0x000fea000383ffff */
.L_x_1:
[----:B------:R-:W-:Y:S05]  /*0490*/  BSYNC.RECONVERGENT B0 ;  /* 0x0000000000007941 */ /* 0x000fea0003800200 */
.L_x_0:
[----:B------:R-:W-:Y:S05]  /*04a0*/  @!P1 EXIT ;  /* 0x000000000000994d */ /* 0x000fea0003800000 */
.L_x_3:
[----:B0-----:R-:W-:-:S05]  /*04b0*/  IMAD.WIDE R14, R9, 0x4, R6 ;  /* 0x00000004090e7825 */ /* 0x001fca00078e0206 */
[----:B------:R0:W4:Y:S01]  /*04c0*/  LDG.E R18, desc[UR4][R14.64] ;  /* 0x000000040e127981 */ /* 0x000122000c1e1900 */
[----:B---3--:R-:W-:-:S05]  /*04d0*/  IMAD.WIDE R12, R9, 0x4, R4 ;  /* 0x00000004090c7825 */ /* 0x008fca00078e0204 */
[----:B------:R1:W2:Y:S01]  /*04e0*/  LDG.E R8, desc[UR4][R12.64] ;  /* 0x000000040c087981 */ /* 0x0002a2000c1e1900 */
[----:B------:R-:W-:Y:S01]  /*04f0*/  UMOV UR8, 0x9abcaf48 ;  /* 0x9abcaf4800087882 */ /* 0x000fe20000000000 */
[----:B------:R-:W-:Y:S01]  /*0500*/  UMOV UR9, 0x3e7ad7f2 ;  /* 0x3e7ad7f200097882 */ /* 0x000fe20000000000 */
[----:B------:R-:W-:Y:S01]  /*0510*/  UMOV UR10, 0xa0b5ed8d ;  /* 0xa0b5ed8d000a7882 */ /* 0x000fe20000000000 */
[----:B------:R-:W-:Y:S01]  /*0520*/  UMOV UR11, 0x3eb0c6f7 ;  /* 0x3eb0c6f7000b7882 */ /* 0x000fe20000000000 */
[----:B0-----:R-:W-:-:S04]  /*0530*/  IMAD.WIDE R14, R0, 0x4, R14 ;  /* 0x00000004000e7825 */ /* 0x001fc800078e020e */
[----:B-1----:R-:W-:Y:S01]  /*0540*/  IMAD.WIDE R12, R0, 0x4, R12 ;  /* 0x00000004000c7825 */ /* 0x002fe200078e020c */
[----:B----4-:R-:W0:Y:S08]  /*0550*/  F2F.F64.F32 R16, R18 ;  /* 0x0000001200107310 */ /* 0x010e300000201800 */
[----:B--2---:R-:W1:Y:S01]  /*0560*/  F2F.F64.F32 R10, R8 ;  /* 0x00000008000a7310 */ /* 0x004e620000201800 */
[----:B0-----:R-:W-:-:S08]  /*0570*/  DMUL R16, R16, UR8 ;  /* 0x0000000810107c28 */ /* 0x001fd00008000000 */
[----:B-1----:R-:W-:-:S08]  /*0580*/  DFMA R10, R10, UR10, R16 ;  /* 0x0000000a0a0a7c2b */ /* 0x002fd00008000010 */
[----:B------:R-:W-:Y:S01]  /*0590*/  DADD R16, R10, 0.25 ;  /* 0x3fd000000a107429 */ /* 0x000fe20000000000 */
[----:B------:R-:W-:-:S05]  /*05a0*/  IMAD.WIDE R10, R9, 0x4, R2 ;  /* 0x00000004090a7825 */ /* 0x000fca00078e0202 */
[----:B------:R-:W0:Y:S02]  /*05b0*/  F2F.F32.F64 R23, R16 ;  /* 0x0000001000177310 */ /* 0x000e240000301000 */
[----:B0-----:R0:W-:Y:S04]  /*05c0*/  STG.E desc[UR4][R10.64], R23 ;  /* 0x000000170a007986 */ /* 0x0011e8000c101904 */
[----:B------:R-:W2:Y:S04]  /*05d0*/  LDG.E R22, desc[UR4][R14.64] ;  /* 0x000000040e167981 */ /* 0x000ea8000c1e1900 */
[----:B------:R1:W3:Y:S01]  /*05e0*/  LDG.E R8, desc[UR4][R12.64] ;  /* 0x000000040c087981 */ /* 0x0002e2000c1e1900 */
[----:B------:R-:W-:-:S04]  /*05f0*/  IMAD.WIDE R16, R0, 0x4, R10 ;  /* 0x0000000400107825 */ /* 0x000fc800078e020a */
[----:B0-----:R-:W-:-:S04]  /*0600*/  IMAD.WIDE R10, R0, 0x4, R14 ;  /* 0x00000004000a7825 */ /* 0x001fc800078e020e */
[----:B-1----:R-:W-:Y:S01]  /*0610*/  IMAD.WIDE R12, R0, 0x4, R12 ;  /* 0x00000004000c7825 */ /* 0x002fe200078e020c */
[----:B--2---:R-:W0:Y:S08]  /*0620*/  F2F.F64.F32 R20, R22 ;  /* 0x0000001600147310 */ /* 0x004e300000201800 */
[----:B---3--:R-:W1:Y:S01]  /*0630*/  F2F.F64.F32 R18, R8 ;  /* 0x0000000800127310 */ /* 0x008e620000201800 */
[----:B0-----:R-:W-:-:S08]  /*0640*/  DMUL R20, R20, UR8 ;  /* 0x0000000814147c28 */ /* 0x001fd00008000000 */
[----:B-1----:R-:W-:-:S08]  /*0650*/  DFMA R18, R18, UR10, R20 ;  /* 0x0000000a12127c2b */ /* 0x002fd00008000014 */
[----:B------:R-:W-:-:S06]  /*0660*/  DADD R18, R18, 0.25 ;  /* 0x3fd0000012127429 */ /* 0x000fcc0000000000 */
[----:B------:R-:W0:Y:S02]  /*0670*/  F2F.F32.F64 R25, R18 ;  /* 0x0000001200197310 */ /* 0x000e240000301000 */
[----:B0-----:R0:W-:Y:S04]  /*0680*/  STG.E desc[UR4][R16.64], R25 ;  /* 0x0000001910007986 */ /* 0x0011e8000c101904 */
[----:B------:R-:W2:Y:S04]  /*0690*/  LDG.E R23, desc[UR4][R10.64] ;  /* 0x000000040a177981 */ /* 0x000ea8000c1e1900 */
[----:B------:R1:W3:Y:S02]  /*06a0*/  LDG.E R22, desc[UR4][R12.64] ;  /* 0x000000040c167981 */ /* 0x0002e4000c1e1900 */
[----:B-1----:R-:W-:Y:S01]  /*06b0*/  IMAD.WIDE R12, R0, 0x4, R12 ;  /* 0x00000004000c7825 */ /* 0x002fe200078e020c */
[----:B--2---:R-:W1:Y:S08]  /*06c0*/  F2F.F64.F32 R20, R23 ;  /* 0x0000001700147310 */ /* 0x004e700000201800 */
[----:B---3--:R-:W2:Y:S01]  /*06d0*/  F2F.F64.F32 R14, R22 ;  /* 0x00000016000e7310 */ /* 0x008ea20000201800 */
[----:B-1----:R-:W-:-:S08]  /*06e0*/  DMUL R20, R20, UR8 ;  /* 0x0000000814147c28 */ /* 0x002fd00008000000 */
[----:B--2---:R-:W-:-:S08]  /*06f0*/  DFMA R14, R14, UR10, R20 ;  /* 0x0000000a0e0e7c2b */ /* 0x004fd00008000014 */
[----:B------:R-:W-:Y:S01]  /*0700*/  DADD R18, R14, 0.25 ;  /* 0x3fd000000e127429 */ /* 0x000fe20000000000 */
[----:B------:R-:W-:-:S05]  /*0710*/  IMAD.WIDE R14, R0, 0x4, R16 ;  /* 0x00000004000e7825 */ /* 0x000fca00078e0210 */
[----:B------:R-:W1:Y:S01]  /*0720*/  F2F.F32.F64 R27, R18 ;  /* 0x00000012001b7310 */ /* 0x000e620000301000 */
[C---:B0-----:R-:W-:Y:S01]  /*0730*/  IMAD.WIDE R16, R0.reuse, 0x4, R10 ;  /* 0x0000000400107825 */ /* 0x041fe200078e020a */
[----:B-1----:R0:W-:Y:S05]  /*0740*/  STG.E desc[UR4][R14.64], R27 ;  /* 0x0000001b0e007986 */ /* 0x0021ea000c101904 */
[----:B------:R-:W2:Y:S04]  /*0750*/  LDG.E R16, desc[UR4][R16.64] ;  /* 0x0000000410107981 */ /* 0x000ea8000c1e1900 */
[----:B------:R-:W3:Y:S01]  /*0760*/  LDG.E R12, desc[UR4][R12.64] ;  /* 0x000000040c0c7981 */ /* 0x000ee2000c1e1900 */
[C---:B------:R-:W-:Y:S01]  /*0770*/  IMAD.WIDE R18, R0.reuse, 0x4, R14 ;  /* 0x0000000400127825 */ /* 0x040fe200078e020e */
[----:B------:R-:W-:-:S04]  /*0780*/  LEA R9, R0, R9, 0x2 ;  /* 0x0000000900097211 */ /* 0x000fc800078e10ff */
[----:B------:R-:W-:Y:S01]  /*0790*/  ISETP.GE.AND P0, PT, R9, UR6, PT ;  /* 0x0000000609007c0c */ /* 0x000fe2000bf06270 */
[----:B--2---:R-:W1:Y:S08]  /*07a0*/  F2F.F64.F32 R20, R16 ;  /* 0x0000001000147310 */ /* 0x004e700000201800 */
[----:B---3--:R-:W2:Y:S01]  /*07b0*/  F2F.F64.F32 R10, R12 ;  /* 0x0000000c000a7310 */ /* 0x008ea20000201800 */
[----:B-1----:R-:W-:-:S08]  /*07c0*/  DMUL R20, R20, UR8 ;  /* 0x0000000814147c28 */ /* 0x002fd00008000000 */
[----:B--2---:R-:W-:-:S08]  /*07d0*/  DFMA R10, R10, UR10, R20 ;  /* 0x0000000a0a0a7c2b */ /* 0x004fd00008000014 */
[----:B------:R-:W-:-:S10]  /*07e0*/  DADD R10, R10, 0.25 ;  /* 0x3fd000000a0a7429 */ /* 0x000fd40000000000 */
[----:B------:R-:W1:Y:S02]  /*07f0*/  F2F.F32.F64 R11, R10 ;  /* 0x0000000a000b7310 */ /* 0x000e640000301000 */
[----:B-1----:R0:W-:Y:S01]  /*0800*/  STG.E desc[UR4][R18.64], R11 ;  /* 0x0000000b12007986 */ /* 0x0021e2000c101904 */
[----:B------:R-:W-:Y:S05]  /*0810*/  @!P0 BRA `(.L_x_3) ;  /* 0xfffffffc00248947 */ /* 0x000fea000383ffff */
[----:B------:R-:W-:Y:S05]  /*0820*/  EXIT ;  /* 0x000000000000794d */ /* 0x000fea0003800000 */
.L_x_4:
[----:B------:R-:W-:-:S00]  /*0830*/  BRA `(.L_x_4) ;  /* 0xfffffffc00fc7947 */ /* 0x000fc0000383ffff */
[----:B------:R-:W-:-:S00]  /*0840*/  NOP ;  /* 0x0000000000007918 */ /* 0x000fc00000000000 */
        /* <DEDUP_REMOVED lines=11> */
.L_x_5:


//--------------------- .nv.shared.reserved.0     --------------------------
	.section	.nv.shared.reserved.0,"aw",@nobits
	.weak		__nv_reservedSMEM_offset_0_alias
	.size		__nv_reservedSMEM_offset_0_alias, 0, 64
	.other		__nv_reservedSMEM_offset_0_alias,@"STO_CUDA_RESERVED_SHARED STV_DEFAULT"
__nv_reservedSMEM_offset_0_alias:
	.zero		0
	.zero		64


//--------------------- .nv.constant0._Z10kernel_addiPfS_S_ --------------------------
	.section	.nv.constant0._Z10kernel_addiPfS_S_,"a",@progbits
	.sectionflags	@""
	.align	4
.nv.constant0._Z10kernel_addiPfS_S_:
	.zero		928


//--------------------- SYMBOLS --------------------------

	.type		.nv.reservedSmem.offset0,@object
	.size		.nv.reservedSmem.offset0,0x4
